	.headerflags	@"EF_CUDA_TEXMODE_UNIFIED EF_CUDA_64BIT_ADDRESS EF_CUDA_ACCELERATORS EF_CUDA_SM90 EF_CUDA_VIRTUAL_SM(EF_CUDA_SM90)"
	.elftype	@"ET_EXEC"


//--------------------- .nv.info                  --------------------------
	.section	.nv.info,"",@"SHT_CUDA_INFO"
	.align	4


	//----- nvinfo : EIATTR_REGCOUNT
	.align		4
        /*0000*/ 	.byte	0x04, 0x2f
        /*0002*/ 	.short	(.L_1 - .L_0)
	.align		4
.L_0:
        /*0004*/ 	.word	index@(triton_poi_fused_convolution_1)
        /*0008*/ 	.word	0x0000000c


	//----- nvinfo : EIATTR_MIN_STACK_SIZE
	.align		4
.L_1:
        /*000c*/ 	.byte	0x04, 0x12
        /*000e*/ 	.short	(.L_3 - .L_2)
	.align		4
.L_2:
        /*0010*/ 	.word	index@(triton_poi_fused_convolution_1)
        /*0014*/ 	.word	0x00000000


	//----- nvinfo : EIATTR_FRAME_SIZE
	.align		4
.L_3:
        /*0018*/ 	.byte	0x04, 0x11
        /*001a*/ 	.short	(.L_5 - .L_4)
	.align		4
.L_4:
        /*001c*/ 	.word	index@(triton_poi_fused_convolution_1)
        /*0020*/ 	.word	0x00000000


	//----- nvinfo : EIATTR_MIN_STACK_SIZE
	.align		4
.L_5:
        /*0024*/ 	.byte	0x04, 0x12
        /*0026*/ 	.short	(.L_7 - .L_6)
	.align		4
.L_6:
        /*0028*/ 	.word	index@(triton_poi_fused_convolution_1)
        /*002c*/ 	.word	0x00000000
.L_7:


//--------------------- .nv.info.triton_poi_fused_convolution_1 --------------------------
	.section	.nv.info.triton_poi_fused_convolution_1,"",@"SHT_CUDA_INFO"
	.sectionflags	@""
	.align	4


	//----- nvinfo : EIATTR_CUDA_API_VERSION
	.align		4
        /*0000*/ 	.byte	0x04, 0x37
        /*0002*/ 	.short	(.L_9 - .L_8)
.L_8:
        /*0004*/ 	.word	0x0000007c


	//----- nvinfo : EIATTR_KPARAM_INFO
	.align		4
.L_9:
        /*0008*/ 	.byte	0x04, 0x17
        /*000a*/ 	.short	(.L_11 - .L_10)
.L_10:
        /*000c*/ 	.word	0x00000000
        /*0010*/ 	.short	0x0002
        /*0012*/ 	.short	0x0010
        /*0014*/ 	.byte	0x00, 0xf0, 0x11, 0x00


	//----- nvinfo : EIATTR_KPARAM_INFO
	.align		4
.L_11:
        /*0018*/ 	.byte	0x04, 0x17
        /*001a*/ 	.short	(.L_13 - .L_12)
.L_12:
        /*001c*/ 	.word	0x00000000
        /*0020*/ 	.short	0x0001
        /*0022*/ 	.short	0x0008
        /*0024*/ 	.byte	0x00, 0xf4, 0x21, 0x00


	//----- nvinfo : EIATTR_KPARAM_INFO
	.align		4
.L_13:
        /*0028*/ 	.byte	0x04, 0x17
        /*002a*/ 	.short	(.L_15 - .L_14)
.L_14:
        /*002c*/ 	.word	0x00000000
        /*0030*/ 	.short	0x0000
        /*0032*/ 	.short	0x0000
        /*0034*/ 	.byte	0x00, 0xf4, 0x21, 0x00


	//----- nvinfo : EIATTR_SPARSE_MMA_MASK
	.align		4
.L_15:
        /*0038*/ 	.byte	0x03, 0x50
        /*003a*/ 	.short	0x0000


	//----- nvinfo : EIATTR_MAXREG_COUNT
	.align		4
        /*003c*/ 	.byte	0x03, 0x1b
        /*003e*/ 	.short	0x00ff


	//----- nvinfo : EIATTR_EXIT_INSTR_OFFSETS
	.align		4
        /*0040*/ 	.byte	0x04, 0x1c
        /*0042*/ 	.short	(.L_17 - .L_16)


	//   ....[0]....
.L_16:
        /*0044*/ 	.word	0x00000170


	//----- nvinfo : EIATTR_REQNTID
	.align		4
.L_17:
        /*0048*/ 	.byte	0x04, 0x10
        /*004a*/ 	.short	(.L_19 - .L_18)
.L_18:
        /*004c*/ 	.word	0x00000080
        /*0050*/ 	.word	0x00000001
        /*0054*/ 	.word	0x00000001


	//----- nvinfo : EIATTR_CBANK_PARAM_SIZE
	.align		4
.L_19:
        /*0058*/ 	.byte	0x03, 0x19
        /*005a*/ 	.short	0x0014


	//----- nvinfo : EIATTR_PARAM_CBANK
	.align		4
        /*005c*/ 	.byte	0x04, 0x0a
        /*005e*/ 	.short	(.L_21 - .L_20)
	.align		4
.L_20:
        /*0060*/ 	.word	index@(.nv.constant0.triton_poi_fused_convolution_1)
        /*0064*/ 	.short	0x0210
        /*0066*/ 	.short	0x0014


	//----- nvinfo : EIATTR_SW_WAR
	.align		4
.L_21:
        /*0068*/ 	.byte	0x04, 0x36
        /*006a*/ 	.short	(.L_23 - .L_22)
.L_22:
        /*006c*/ 	.word	0x00000008
.L_23:


//--------------------- .nv.callgraph             --------------------------
	.section	.nv.callgraph,"",@"SHT_CUDA_CALLGRAPH"
	.align	4
	.sectionentsize	8
	.align		4
        /*0000*/ 	.word	0x00000000
	.align		4
        /*0004*/ 	.word	0xffffffff
	.align		4
        /*0008*/ 	.word	0x00000000
	.align		4
        /*000c*/ 	.word	0xfffffffe
	.align		4
        /*0010*/ 	.word	0x00000000
	.align		4
        /*0014*/ 	.word	0xfffffffd
	.align		4
        /*0018*/ 	.word	0x00000000
	.align		4
        /*001c*/ 	.word	0xfffffffc


//--------------------- .text.triton_poi_fused_convolution_1 --------------------------
	.section	.text.triton_poi_fused_convolution_1,"ax",@progbits
	.align	128
        .global         triton_poi_fused_convolution_1
        .type           triton_poi_fused_convolution_1,@function
        .size           triton_poi_fused_convolution_1,(.L_x_1 - triton_poi_fused_convolution_1)
        .other          triton_poi_fused_convolution_1,@"STO_CUDA_ENTRY STV_DEFAULT"
triton_poi_fused_convolution_1:
.text.triton_poi_fused_convolution_1:
[----:B------:R-:W-:Y:S01]  /*0000*/  LDC R1, c[0x0][0x28] ;  /* 0x00000a00ff017b82 */ /* 0x000fe20000000800 */
[----:B------:R-:W1:Y:S07]  /*0010*/  S2R R0, SR_TID.X ;  /* 0x0000000000007919 */ /* 0x000e6e0000002100 */
[----:B------:R-:W2:Y:S01]  /*0020*/  LDC.64 R4, c[0x0][0x218] ;  /* 0x00008600ff047b82 */ /* 0x000ea20000000a00 */
[----:B------:R-:W-:Y:S01]  /*0030*/  ULDC.64 UR4, c[0x0][0x208] ;  /* 0x0000820000047ab9 */ /* 0x000fe20000000a00 */
[----:B------:R-:W3:Y:S06]  /*0040*/  S2R R7, SR_CTAID.X ;  /* 0x0000000000077919 */ /* 0x000eec0000002500 */
[----:B------:R-:W4:Y:S01]  /*0050*/  LDC.64 R2, c[0x0][0x210] ;  /* 0x00008400ff027b82 */ /* 0x000f220000000a00 */
[----:B-1----:R-:W-:-:S02]  /*0060*/  SHF.L.U32 R0, R0, 0x1, RZ ;  /* 0x0000000100007819 */ /* 0x002fc400000006ff */
[----:B---3--:R-:W-:Y:S02]  /*0070*/  SHF.R.S32.HI R6, RZ, 0x17, R7 ;  /* 0x00000017ff067819 */ /* 0x008fe40000011407 */
[----:B------:R-:W-:Y:S02]  /*0080*/  LOP3.LUT R0, R0, 0xfe, RZ, 0xc0, !PT ;  /* 0x000000fe00007812 */ /* 0x000fe400078ec0ff */
[----:B------:R-:W-:Y:S02]  /*0090*/  SGXT R6, R6, 0x1 ;  /* 0x000000010606781a */ /* 0x000fe40000000200 */
[----:B------:R-:W-:-:S04]  /*00a0*/  LEA R7, R7, R0, 0x8 ;  /* 0x0000000007077211 */ /* 0x000fc800078e40ff */
[----:B------:R-:W-:Y:S01]  /*00b0*/  LEA.HI R6, R6, R7, RZ, 0xc ;  /* 0x0000000706067211 */ /* 0x000fe200078f60ff */
[----:B----4-:R-:W-:-:S03]  /*00c0*/  IMAD.WIDE R2, R7, 0x4, R2 ;  /* 0x0000000407027825 */ /* 0x010fc600078e0202 */
[----:B------:R-:W-:-:S05]  /*00d0*/  SHF.R.S32.HI R6, RZ, 0xc, R6 ;  /* 0x0000000cff067819 */ /* 0x000fca0000011406 */
[----:B------:R-:W-:-:S05]  /*00e0*/  IMAD.HI R0, R6, 0x55555556, RZ ;  /* 0x5555555606007827 */ /* 0x000fca00078e02ff */
[----:B------:R-:W-:-:S05]  /*00f0*/  LEA.HI R9, R0, R0, RZ, 0x1 ;  /* 0x0000000000097211 */ /* 0x000fca00078f08ff */
[----:B------:R-:W-:Y:S02]  /*0100*/  IMAD R9, R9, -0x3, R6 ;  /* 0xfffffffd09097824 */ /* 0x000fe400078e0206 */
[----:B------:R-:W3:Y:S02]  /*0110*/  LDG.E.64 R6, desc[UR4][R2.64] ;  /* 0x0000000402067981 */ /* 0x000ee4000c1e1b00 */
[----:B--2---:R-:W-:-:S06]  /*0120*/  IMAD.WIDE R4, R9, 0x4, R4 ;  /* 0x0000000409047825 */ /* 0x004fcc00078e0204 */
[----:B------:R-:W3:Y:S02]  /*0130*/  LDG.E.EL R4, desc[UR4][R4.64] ;  /* 0x0000000404047981 */ /* 0x000ee4000c2e1900 */
[--C-:B---3--:R-:W-:Y:S01]  /*0140*/  FADD R6, R6, R4.reuse ;  /* 0x0000000406067221 */ /* 0x108fe20000000000 */
[----:B------:R-:W-:-:S05]  /*0150*/  FADD R7, R7, R4 ;  /* 0x0000000407077221 */ /* 0x000fca0000000000 */
[----:B------:R-:W-:Y:S01]  /*0160*/  STG.E.64 desc[UR4][R2.64], R6 ;  /* 0x0000000602007986 */ /* 0x000fe2000c101b04 */
[----:B------:R-:W-:Y:S05]  /*0170*/  EXIT ;  /* 0x000000000000794d */ /* 0x000fea0003800000 */
.L_x_0:
[----:B------:R-:W-:-:S00]  /*0180*/  BRA `(.L_x_0) ;  /* 0xfffffffc00fc7947 */ /* 0x000fc0000383ffff */
[----:B------:R-:W-:-:S00]  /*0190*/  NOP ;  /* 0x0000000000007918 */ /* 0x000fc00000000000 */
        /* <DEDUP_REMOVED lines=14> */
.L_x_1:


//--------------------- .nv.constant0.triton_poi_fused_convolution_1 --------------------------
	.section	.nv.constant0.triton_poi_fused_convolution_1,"a",@progbits
	.sectionflags	@""
	.align	4
.nv.constant0.triton_poi_fused_convolution_1:
	.zero		548
